//
// Generated by NVIDIA NVVM Compiler
//
// Compiler Build ID: CL-36424714
// Cuda compilation tools, release 13.0, V13.0.88
// Based on NVVM 20.0.0
//

.version 9.0
.target sm_100
.address_size 64

	// .globl	_Z10quadKernelPiS_S_i

.visible .entry _Z10quadKernelPiS_S_i(
	.param .u64 .ptr .align 1 _Z10quadKernelPiS_S_i_param_0,
	.param .u64 .ptr .align 1 _Z10quadKernelPiS_S_i_param_1,
	.param .u64 .ptr .align 1 _Z10quadKernelPiS_S_i_param_2,
	.param .u32 _Z10quadKernelPiS_S_i_param_3
)
{
	.reg .pred 	%p<10>;
	.reg .b32 	%r<195>;
	.reg .b64 	%rd<12>;

	ld.param.u64 	%rd4, [_Z10quadKernelPiS_S_i_param_0];
	ld.param.u64 	%rd5, [_Z10quadKernelPiS_S_i_param_1];
	ld.param.u64 	%rd6, [_Z10quadKernelPiS_S_i_param_2];
	ld.param.u32 	%r6, [_Z10quadKernelPiS_S_i_param_3];
	setp.lt.s32 	%p1, %r6, 1;
	@%p1 bra 	$L__BB0_12;
	mov.u32 	%r7, %tid.x;
	mov.u32 	%r8, %ntid.x;
	mov.u32 	%r9, %ctaid.x;
	mad.lo.s32 	%r10, %r9, %r8, %r7;
	cvta.to.global.u64 	%rd7, %rd4;
	cvta.to.global.u64 	%rd8, %rd5;
	cvta.to.global.u64 	%rd9, %rd6;
	mul.wide.s32 	%rd10, %r10, 4;
	add.s64 	%rd1, %rd7, %rd10;
	add.s64 	%rd2, %rd8, %rd10;
	shl.b32 	%r11, %r10, 2;
	mul.wide.s32 	%rd11, %r11, 4;
	add.s64 	%rd3, %rd9, %rd11;
	and.b32  	%r1, %r6, 7;
	setp.lt.u32 	%p2, %r6, 8;
	@%p2 bra 	$L__BB0_4;
	and.b32  	%r12, %r6, 2147483640;
	neg.s32 	%r194, %r12;
$L__BB0_3:
	.pragma "nounroll";
	ld.global.u32 	%r13, [%rd1];
	ld.global.u32 	%r14, [%rd2];
	add.s32 	%r15, %r14, %r13;
	st.global.u32 	[%rd3], %r15;
	ld.global.u32 	%r16, [%rd1];
	ld.global.u32 	%r17, [%rd2];
	sub.s32 	%r18, %r16, %r17;
	st.global.u32 	[%rd3+4], %r18;
	ld.global.u32 	%r19, [%rd1];
	ld.global.u32 	%r20, [%rd2];
	mul.lo.s32 	%r21, %r20, %r19;
	st.global.u32 	[%rd3+8], %r21;
	ld.global.u32 	%r22, [%rd1];
	ld.global.u32 	%r23, [%rd2];
	rem.s32 	%r24, %r22, %r23;
	st.global.u32 	[%rd3+12], %r24;
	ld.global.u32 	%r25, [%rd1];
	ld.global.u32 	%r26, [%rd2];
	add.s32 	%r27, %r26, %r25;
	st.global.u32 	[%rd3], %r27;
	ld.global.u32 	%r28, [%rd1];
	ld.global.u32 	%r29, [%rd2];
	sub.s32 	%r30, %r28, %r29;
	st.global.u32 	[%rd3+4], %r30;
	ld.global.u32 	%r31, [%rd1];
	ld.global.u32 	%r32, [%rd2];
	mul.lo.s32 	%r33, %r32, %r31;
	st.global.u32 	[%rd3+8], %r33;
	ld.global.u32 	%r34, [%rd1];
	ld.global.u32 	%r35, [%rd2];
	rem.s32 	%r36, %r34, %r35;
	st.global.u32 	[%rd3+12], %r36;
	ld.global.u32 	%r37, [%rd1];
	ld.global.u32 	%r38, [%rd2];
	add.s32 	%r39, %r38, %r37;
	st.global.u32 	[%rd3], %r39;
	ld.global.u32 	%r40, [%rd1];
	ld.global.u32 	%r41, [%rd2];
	sub.s32 	%r42, %r40, %r41;
	st.global.u32 	[%rd3+4], %r42;
	ld.global.u32 	%r43, [%rd1];
	ld.global.u32 	%r44, [%rd2];
	mul.lo.s32 	%r45, %r44, %r43;
	st.global.u32 	[%rd3+8], %r45;
	ld.global.u32 	%r46, [%rd1];
	ld.global.u32 	%r47, [%rd2];
	rem.s32 	%r48, %r46, %r47;
	st.global.u32 	[%rd3+12], %r48;
	ld.global.u32 	%r49, [%rd1];
	ld.global.u32 	%r50, [%rd2];
	add.s32 	%r51, %r50, %r49;
	st.global.u32 	[%rd3], %r51;
	ld.global.u32 	%r52, [%rd1];
	ld.global.u32 	%r53, [%rd2];
	sub.s32 	%r54, %r52, %r53;
	st.global.u32 	[%rd3+4], %r54;
	ld.global.u32 	%r55, [%rd1];
	ld.global.u32 	%r56, [%rd2];
	mul.lo.s32 	%r57, %r56, %r55;
	st.global.u32 	[%rd3+8], %r57;
	ld.global.u32 	%r58, [%rd1];
	ld.global.u32 	%r59, [%rd2];
	rem.s32 	%r60, %r58, %r59;
	st.global.u32 	[%rd3+12], %r60;
	ld.global.u32 	%r61, [%rd1];
	ld.global.u32 	%r62, [%rd2];
	add.s32 	%r63, %r62, %r61;
	st.global.u32 	[%rd3], %r63;
	ld.global.u32 	%r64, [%rd1];
	ld.global.u32 	%r65, [%rd2];
	sub.s32 	%r66, %r64, %r65;
	st.global.u32 	[%rd3+4], %r66;
	ld.global.u32 	%r67, [%rd1];
	ld.global.u32 	%r68, [%rd2];
	mul.lo.s32 	%r69, %r68, %r67;
	st.global.u32 	[%rd3+8], %r69;
	ld.global.u32 	%r70, [%rd1];
	ld.global.u32 	%r71, [%rd2];
	rem.s32 	%r72, %r70, %r71;
	st.global.u32 	[%rd3+12], %r72;
	ld.global.u32 	%r73, [%rd1];
	ld.global.u32 	%r74, [%rd2];
	add.s32 	%r75, %r74, %r73;
	st.global.u32 	[%rd3], %r75;
	ld.global.u32 	%r76, [%rd1];
	ld.global.u32 	%r77, [%rd2];
	sub.s32 	%r78, %r76, %r77;
	st.global.u32 	[%rd3+4], %r78;
	ld.global.u32 	%r79, [%rd1];
	ld.global.u32 	%r80, [%rd2];
	mul.lo.s32 	%r81, %r80, %r79;
	st.global.u32 	[%rd3+8], %r81;
	ld.global.u32 	%r82, [%rd1];
	ld.global.u32 	%r83, [%rd2];
	rem.s32 	%r84, %r82, %r83;
	st.global.u32 	[%rd3+12], %r84;
	ld.global.u32 	%r85, [%rd1];
	ld.global.u32 	%r86, [%rd2];
	add.s32 	%r87, %r86, %r85;
	st.global.u32 	[%rd3], %r87;
	ld.global.u32 	%r88, [%rd1];
	ld.global.u32 	%r89, [%rd2];
	sub.s32 	%r90, %r88, %r89;
	st.global.u32 	[%rd3+4], %r90;
	ld.global.u32 	%r91, [%rd1];
	ld.global.u32 	%r92, [%rd2];
	mul.lo.s32 	%r93, %r92, %r91;
	st.global.u32 	[%rd3+8], %r93;
	ld.global.u32 	%r94, [%rd1];
	ld.global.u32 	%r95, [%rd2];
	rem.s32 	%r96, %r94, %r95;
	st.global.u32 	[%rd3+12], %r96;
	ld.global.u32 	%r97, [%rd1];
	ld.global.u32 	%r98, [%rd2];
	add.s32 	%r99, %r98, %r97;
	st.global.u32 	[%rd3], %r99;
	ld.global.u32 	%r100, [%rd1];
	ld.global.u32 	%r101, [%rd2];
	sub.s32 	%r102, %r100, %r101;
	st.global.u32 	[%rd3+4], %r102;
	ld.global.u32 	%r103, [%rd1];
	ld.global.u32 	%r104, [%rd2];
	mul.lo.s32 	%r105, %r104, %r103;
	st.global.u32 	[%rd3+8], %r105;
	ld.global.u32 	%r106, [%rd1];
	ld.global.u32 	%r107, [%rd2];
	rem.s32 	%r108, %r106, %r107;
	st.global.u32 	[%rd3+12], %r108;
	add.s32 	%r194, %r194, 8;
	setp.ne.s32 	%p3, %r194, 0;
	@%p3 bra 	$L__BB0_3;
$L__BB0_4:
	setp.eq.s32 	%p4, %r1, 0;
	@%p4 bra 	$L__BB0_12;
	and.b32  	%r5, %r6, 3;
	setp.lt.u32 	%p5, %r1, 4;
	@%p5 bra 	$L__BB0_7;
	ld.global.u32 	%r109, [%rd1];
	ld.global.u32 	%r110, [%rd2];
	add.s32 	%r111, %r110, %r109;
	st.global.u32 	[%rd3], %r111;
	ld.global.u32 	%r112, [%rd1];
	ld.global.u32 	%r113, [%rd2];
	sub.s32 	%r114, %r112, %r113;
	st.global.u32 	[%rd3+4], %r114;
	ld.global.u32 	%r115, [%rd1];
	ld.global.u32 	%r116, [%rd2];
	mul.lo.s32 	%r117, %r116, %r115;
	st.global.u32 	[%rd3+8], %r117;
	ld.global.u32 	%r118, [%rd1];
	ld.global.u32 	%r119, [%rd2];
	rem.s32 	%r120, %r118, %r119;
	st.global.u32 	[%rd3+12], %r120;
	ld.global.u32 	%r121, [%rd1];
	ld.global.u32 	%r122, [%rd2];
	add.s32 	%r123, %r122, %r121;
	st.global.u32 	[%rd3], %r123;
	ld.global.u32 	%r124, [%rd1];
	ld.global.u32 	%r125, [%rd2];
	sub.s32 	%r126, %r124, %r125;
	st.global.u32 	[%rd3+4], %r126;
	ld.global.u32 	%r127, [%rd1];
	ld.global.u32 	%r128, [%rd2];
	mul.lo.s32 	%r129, %r128, %r127;
	st.global.u32 	[%rd3+8], %r129;
	ld.global.u32 	%r130, [%rd1];
	ld.global.u32 	%r131, [%rd2];
	rem.s32 	%r132, %r130, %r131;
	st.global.u32 	[%rd3+12], %r132;
	ld.global.u32 	%r133, [%rd1];
	ld.global.u32 	%r134, [%rd2];
	add.s32 	%r135, %r134, %r133;
	st.global.u32 	[%rd3], %r135;
	ld.global.u32 	%r136, [%rd1];
	ld.global.u32 	%r137, [%rd2];
	sub.s32 	%r138, %r136, %r137;
	st.global.u32 	[%rd3+4], %r138;
	ld.global.u32 	%r139, [%rd1];
	ld.global.u32 	%r140, [%rd2];
	mul.lo.s32 	%r141, %r140, %r139;
	st.global.u32 	[%rd3+8], %r141;
	ld.global.u32 	%r142, [%rd1];
	ld.global.u32 	%r143, [%rd2];
	rem.s32 	%r144, %r142, %r143;
	st.global.u32 	[%rd3+12], %r144;
	ld.global.u32 	%r145, [%rd1];
	ld.global.u32 	%r146, [%rd2];
	add.s32 	%r147, %r146, %r145;
	st.global.u32 	[%rd3], %r147;
	ld.global.u32 	%r148, [%rd1];
	ld.global.u32 	%r149, [%rd2];
	sub.s32 	%r150, %r148, %r149;
	st.global.u32 	[%rd3+4], %r150;
	ld.global.u32 	%r151, [%rd1];
	ld.global.u32 	%r152, [%rd2];
	mul.lo.s32 	%r153, %r152, %r151;
	st.global.u32 	[%rd3+8], %r153;
	ld.global.u32 	%r154, [%rd1];
	ld.global.u32 	%r155, [%rd2];
	rem.s32 	%r156, %r154, %r155;
	st.global.u32 	[%rd3+12], %r156;
$L__BB0_7:
	setp.eq.s32 	%p6, %r5, 0;
	@%p6 bra 	$L__BB0_12;
	setp.eq.s32 	%p7, %r5, 1;
	@%p7 bra 	$L__BB0_10;
	ld.global.u32 	%r157, [%rd1];
	ld.global.u32 	%r158, [%rd2];
	add.s32 	%r159, %r158, %r157;
	st.global.u32 	[%rd3], %r159;
	ld.global.u32 	%r160, [%rd1];
	ld.global.u32 	%r161, [%rd2];
	sub.s32 	%r162, %r160, %r161;
	st.global.u32 	[%rd3+4], %r162;
	ld.global.u32 	%r163, [%rd1];
	ld.global.u32 	%r164, [%rd2];
	mul.lo.s32 	%r165, %r164, %r163;
	st.global.u32 	[%rd3+8], %r165;
	ld.global.u32 	%r166, [%rd1];
	ld.global.u32 	%r167, [%rd2];
	rem.s32 	%r168, %r166, %r167;
	st.global.u32 	[%rd3+12], %r168;
	ld.global.u32 	%r169, [%rd1];
	ld.global.u32 	%r170, [%rd2];
	add.s32 	%r171, %r170, %r169;
	st.global.u32 	[%rd3], %r171;
	ld.global.u32 	%r172, [%rd1];
	ld.global.u32 	%r173, [%rd2];
	sub.s32 	%r174, %r172, %r173;
	st.global.u32 	[%rd3+4], %r174;
	ld.global.u32 	%r175, [%rd1];
	ld.global.u32 	%r176, [%rd2];
	mul.lo.s32 	%r177, %r176, %r175;
	st.global.u32 	[%rd3+8], %r177;
	ld.global.u32 	%r178, [%rd1];
	ld.global.u32 	%r179, [%rd2];
	rem.s32 	%r180, %r178, %r179;
	st.global.u32 	[%rd3+12], %r180;
$L__BB0_10:
	and.b32  	%r181, %r6, 1;
	setp.eq.b32 	%p8, %r181, 1;
	not.pred 	%p9, %p8;
	@%p9 bra 	$L__BB0_12;
	ld.global.u32 	%r182, [%rd1];
	ld.global.u32 	%r183, [%rd2];
	add.s32 	%r184, %r183, %r182;
	st.global.u32 	[%rd3], %r184;
	ld.global.u32 	%r185, [%rd1];
	ld.global.u32 	%r186, [%rd2];
	sub.s32 	%r187, %r185, %r186;
	st.global.u32 	[%rd3+4], %r187;
	ld.global.u32 	%r188, [%rd1];
	ld.global.u32 	%r189, [%rd2];
	mul.lo.s32 	%r190, %r189, %r188;
	st.global.u32 	[%rd3+8], %r190;
	ld.global.u32 	%r191, [%rd1];
	ld.global.u32 	%r192, [%rd2];
	rem.s32 	%r193, %r191, %r192;
	st.global.u32 	[%rd3+12], %r193;
$L__BB0_12:
	ret;

}


// ===== COMPILED SASS (sm_100) =====

	.target	sm_100

	.elftype	@"ET_EXEC"


//--------------------- .note.nv.tkinfo           --------------------------
	.section	.note.nv.tkinfo,"",@"SHT_NOTE"
	.sectionflags	@"SHF_NOTE_NV_TKINFO"
	.tkinfo
        /*0018*/ 	.word	0x00000002
        /*0030*/ 	.string	""
        /*0030*/ 	.string	"ptxas"
        /*0030*/ 	.string	"Cuda compilation tools, release 13.0, V13.0.88"
        /*0030*/ 	.string	"Build cuda_13.0.r13.0/compiler.36424714_0"
        /*0030*/ 	.string	"-arch sm_100 -m 64 "



//--------------------- .note.nv.cuinfo           --------------------------
	.section	.note.nv.cuinfo,"",@"SHT_NOTE"
	.sectionflags	@"SHF_NOTE_NV_CUINFO"
        /*0018*/ 	.short	0x0002
        /*001a*/ 	.short	0x0064
        /*001c*/ 	.short	0x0082
	.zero		2


//--------------------- .nv.info                  --------------------------
	.section	.nv.info,"",@"SHT_CUDA_INFO"
	.align	4


	//----- nvinfo : EIATTR_REGCOUNT
	.align		4
        /*0000*/ 	.byte	0x04, 0x2f
        /*0002*/ 	.short	(.L_1 - .L_0)
	.align		4
.L_0:
        /*0004*/ 	.word	index@(_Z10quadKernelPiS_S_i)
        /*0008*/ 	.word	0x00000015


	//----- nvinfo : EIATTR_FRAME_SIZE
	.align		4
.L_1:
        /*000c*/ 	.byte	0x04, 0x11
        /*000e*/ 	.short	(.L_3 - .L_2)
	.align		4
.L_2:
        /*0010*/ 	.word	index@(_Z10quadKernelPiS_S_i)
        /*0014*/ 	.word	0x00000000


	//----- nvinfo : EIATTR_MIN_STACK_SIZE
	.align		4
.L_3:
        /*0018*/ 	.byte	0x04, 0x12
        /*001a*/ 	.short	(.L_5 - .L_4)
	.align		4
.L_4:
        /*001c*/ 	.word	index@(_Z10quadKernelPiS_S_i)
        /*0020*/ 	.word	0x00000000
.L_5:


//--------------------- .nv.compat                --------------------------
	.section	.nv.compat,"",@"SHT_CUDA_COMPAT_INFO"
	.align	4
        /*0000*/ 	.byte	0x02, 0x09, 0x00, 0x00, 0x02, 0x02, 0x01, 0x00, 0x02, 0x05, 0x05, 0x00, 0x03, 0x07, 0x01, 0x01
        /*0010*/ 	.byte	0x02, 0x03, 0x00, 0x00, 0x02, 0x06, 0x01, 0x00, 0x04, 0x0b, 0x08, 0x00, 0x09, 0x00, 0x00, 0x00
        /*0020*/ 	.byte	0x00, 0x00, 0x00, 0x00


//--------------------- .nv.info._Z10quadKernelPiS_S_i --------------------------
	.section	.nv.info._Z10quadKernelPiS_S_i,"",@"SHT_CUDA_INFO"
	.sectionflags	@""
	.align	4


	//----- nvinfo : EIATTR_CUDA_API_VERSION
	.align		4
        /*0000*/ 	.byte	0x04, 0x37
        /*0002*/ 	.short	(.L_7 - .L_6)
.L_6:
        /*0004*/ 	.word	0x00000082


	//----- nvinfo : EIATTR_KPARAM_INFO
	.align		4
.L_7:
        /*0008*/ 	.byte	0x04, 0x17
        /*000a*/ 	.short	(.L_9 - .L_8)
.L_8:
        /*000c*/ 	.word	0x00000000
        /*0010*/ 	.short	0x0003
        /*0012*/ 	.short	0x0018
        /*0014*/ 	.byte	0x00, 0xf0, 0x11, 0x00


	//----- nvinfo : EIATTR_KPARAM_INFO
	.align		4
.L_9:
        /*0018*/ 	.byte	0x04, 0x17
        /*001a*/ 	.short	(.L_11 - .L_10)
.L_10:
        /*001c*/ 	.word	0x00000000
        /*0020*/ 	.short	0x0002
        /*0022*/ 	.short	0x0010
        /*0024*/ 	.byte	0x00, 0xf5, 0x21, 0x00


	//----- nvinfo : EIATTR_KPARAM_INFO
	.align		4
.L_11:
        /*0028*/ 	.byte	0x04, 0x17
        /*002a*/ 	.short	(.L_13 - .L_12)
.L_12:
        /*002c*/ 	.word	0x00000000
        /*0030*/ 	.short	0x0001
        /*0032*/ 	.short	0x0008
        /*0034*/ 	.byte	0x00, 0xf5, 0x21, 0x00


	//----- nvinfo : EIATTR_KPARAM_INFO
	.align		4
.L_13:
        /*0038*/ 	.byte	0x04, 0x17
        /*003a*/ 	.short	(.L_15 - .L_14)
.L_14:
        /*003c*/ 	.word	0x00000000
        /*0040*/ 	.short	0x0000
        /*0042*/ 	.short	0x0000
        /*0044*/ 	.byte	0x00, 0xf5, 0x21, 0x00


	//----- nvinfo : EIATTR_SPARSE_MMA_MASK
	.align		4
.L_15:
        /*0048*/ 	.byte	0x03, 0x50
        /*004a*/ 	.short	0x0000


	//----- nvinfo : EIATTR_MAXREG_COUNT
	.align		4
        /*004c*/ 	.byte	0x03, 0x1b
        /*004e*/ 	.short	0x00ff


	//----- nvinfo : EIATTR_MERCURY_ISA_VERSION
	.align		4
        /*0050*/ 	.byte	0x03, 0x5f
        /*0052*/ 	.short	0x0101


	//----- nvinfo : EIATTR_VRC_CTA_INIT_COUNT
	.align		4
        /*0054*/ 	.byte	0x02, 0x4a
	.zero		1
	.zero		1


	//----- nvinfo : EIATTR_EXIT_INSTR_OFFSETS
	.align		4
        /*0058*/ 	.byte	0x04, 0x1c
        /*005a*/ 	.short	(.L_17 - .L_16)


	//   ....[0]....
.L_16:
        /*005c*/ 	.word	0x00000030


	//   ....[1]....
        /*0060*/ 	.word	0x00001420


	//   ....[2]....
        /*0064*/ 	.word	0x00001dd0


	//   ....[3]....
        /*0068*/ 	.word	0x000022d0


	//   ....[4]....
        /*006c*/ 	.word	0x00002530


	//----- nvinfo : EIATTR_CBANK_PARAM_SIZE
	.align		4
.L_17:
        /*0070*/ 	.byte	0x03, 0x19
        /*0072*/ 	.short	0x001c


	//----- nvinfo : EIATTR_PARAM_CBANK
	.align		4
        /*0074*/ 	.byte	0x04, 0x0a
        /*0076*/ 	.short	(.L_19 - .L_18)
	.align		4
.L_18:
        /*0078*/ 	.word	index@(.nv.constant0._Z10quadKernelPiS_S_i)
        /*007c*/ 	.short	0x0380
        /*007e*/ 	.short	0x001c


	//----- nvinfo : EIATTR_SW_WAR
	.align		4
.L_19:
        /*0080*/ 	.byte	0x04, 0x36
        /*0082*/ 	.short	(.L_21 - .L_20)
.L_20:
        /*0084*/ 	.word	0x00000008
.L_21:


//--------------------- .nv.callgraph             --------------------------
	.section	.nv.callgraph,"",@"SHT_CUDA_CALLGRAPH"
	.align	4
	.sectionentsize	8
	.align		4
        /*0000*/ 	.word	0x00000000
	.align		4
        /*0004*/ 	.word	0xffffffff
	.align		4
        /*0008*/ 	.word	0x00000000
	.align		4
        /*000c*/ 	.word	0xfffffffe
	.align		4
        /*0010*/ 	.word	0x00000000
	.align		4
        /*0014*/ 	.word	0xfffffffd
	.align		4
        /*0018*/ 	.word	0x00000000
	.align		4
        /*001c*/ 	.word	0xfffffffc


//--------------------- .text._Z10quadKernelPiS_S_i --------------------------
	.section	.text._Z10quadKernelPiS_S_i,"ax",@progbits
	.align	128
        .global         _Z10quadKernelPiS_S_i
        .type           _Z10quadKernelPiS_S_i,@function
        .size           _Z10quadKernelPiS_S_i,(.L_x_5 - _Z10quadKernelPiS_S_i)
        .other          _Z10quadKernelPiS_S_i,@"STO_CUDA_ENTRY STV_DEFAULT"
_Z10quadKernelPiS_S_i:
.text._Z10quadKernelPiS_S_i:
[----:B------:R-:W-:Y:S08]  /*0000*/  LDC R1, c[0x0][0x37c] ;  /* 0x0000df00ff017b82 */ /* 0x000ff00000000800 */
[----:B------:R-:W0:Y:S02]  /*0010*/  LDC R8, c[0x0][0x398] ;  /* 0x0000e600ff087b82 */ /* 0x000e240000000800 */
[----:B0-----:R-:W-:-:S13]  /*0020*/  ISETP.GE.AND P0, PT, R8, 0x1, PT ;  /* 0x000000010800780c */ /* 0x001fda0003f06270 */
[----:B------:R-:W-:Y:S05]  /*0030*/  @!P0 EXIT ;  /* 0x000000000000894d */ /* 0x000fea0003800000 */
[----:B------:R-:W0:Y:S01]  /*0040*/  S2R R9, SR_TID.X ;  /* 0x0000000000097919 */ /* 0x000e220000002100 */
[----:B------:R-:W0:Y:S01]  /*0050*/  LDCU UR4, c[0x0][0x360] ;  /* 0x00006c00ff0477ac */ /* 0x000e220008000800 */
[----:B------:R-:W1:Y:S01]  /*0060*/  LDC.64 R2, c[0x0][0x380] ;  /* 0x0000e000ff027b82 */ /* 0x000e620000000a00 */
[C---:B------:R-:W-:Y:S01]  /*0070*/  ISETP.GE.U32.AND P1, PT, R8.reuse, 0x8, PT ;  /* 0x000000080800780c */ /* 0x040fe20003f26070 */
[----:B------:R-:W0:Y:S01]  /*0080*/  S2R R0, SR_CTAID.X ;  /* 0x0000000000007919 */ /* 0x000e220000002500 */
[----:B------:R-:W-:-:S04]  /*0090*/  LOP3.LUT R10, R8, 0x7, RZ, 0xc0, !PT ;  /* 0x00000007080a7812 */ /* 0x000fc800078ec0ff */
[----:B------:R-:W-:Y:S01]  /*00a0*/  ISETP.NE.AND P0, PT, R10, RZ, PT ;  /* 0x000000ff0a00720c */ /* 0x000fe20003f05270 */
[----:B------:R-:W2:Y:S08]  /*00b0*/  LDC.64 R4, c[0x0][0x388] ;  /* 0x0000e200ff047b82 */ /* 0x000eb00000000a00 */
[----:B------:R-:W3:Y:S01]  /*00c0*/  LDC.64 R6, c[0x0][0x390] ;  /* 0x0000e400ff067b82 */ /* 0x000ee20000000a00 */
[----:B0-----:R-:W-:Y:S01]  /*00d0*/  IMAD R9, R0, UR4, R9 ;  /* 0x0000000400097c24 */ /* 0x001fe2000f8e0209 */
[----:B------:R-:W0:Y:S03]  /*00e0*/  LDCU.64 UR4, c[0x0][0x358] ;  /* 0x00006b00ff0477ac */ /* 0x000e260008000a00 */
[----:B------:R-:W-:-:S02]  /*00f0*/  IMAD.SHL.U32 R11, R9, 0x4, RZ ;  /* 0x00000004090b7824 */ /* 0x000fc400078e00ff */
[----:B-1----:R-:W-:-:S04]  /*0100*/  IMAD.WIDE R2, R9, 0x4, R2 ;  /* 0x0000000409027825 */ /* 0x002fc800078e0202 */
[----:B--2---:R-:W-:-:S04]  /*0110*/  IMAD.WIDE R4, R9, 0x4, R4 ;  /* 0x0000000409047825 */ /* 0x004fc800078e0204 */
[----:B---3--:R-:W-:Y:S01]  /*0120*/  IMAD.WIDE R6, R11, 0x4, R6 ;  /* 0x000000040b067825 */ /* 0x008fe200078e0206 */
[----:B0-----:R-:W-:Y:S06]  /*0130*/  @!P1 BRA `(.L_x_0) ;  /* 0x0000001000b89947 */ /* 0x001fec0003800000 */
[----:B------:R-:W-:-:S05]  /*0140*/  LOP3.LUT R0, R8, 0x7ffffff8, RZ, 0xc0, !PT ;  /* 0x7ffffff808007812 */ /* 0x000fca00078ec0ff */
[----:B------:R-:W-:-:S07]  /*0150*/  IMAD.MOV R0, RZ, RZ, -R0 ;  /* 0x000000ffff007224 */ /* 0x000fce00078e0a00 */
.L_x_1:
[----:B------:R-:W2:Y:S04]  /*0160*/  LDG.E R8, desc[UR4][R2.64] ;  /* 0x0000000402087981 */ /* 0x000ea8000c1e1900 */
[----:B0-----:R-:W2:Y:S02]  /*0170*/  LDG.E R9, desc[UR4][R4.64] ;  /* 0x0000000404097981 */ /* 0x001ea4000c1e1900 */
[----:B--2---:R-:W-:-:S05]  /*0180*/  IMAD.IADD R9, R8, 0x1, R9 ;  /* 0x0000000108097824 */ /* 0x004fca00078e0209 */
[----:B------:R-:W-:Y:S04]  /*0190*/  STG.E desc[UR4][R6.64], R9 ;  /* 0x0000000906007986 */ /* 0x000fe8000c101904 */
[----:B------:R-:W2:Y:S04]  /*01a0*/  LDG.E R8, desc[UR4][R2.64] ;  /* 0x0000000402087981 */ /* 0x000ea8000c1e1900 */
[----:B------:R-:W2:Y:S02]  /*01b0*/  LDG.E R11, desc[UR4][R4.64] ;  /* 0x00000004040b7981 */ /* 0x000ea4000c1e1900 */
[----:B--2---:R-:W-:-:S05]  /*01c0*/  IADD3 R11, PT, PT, R8, -R11, RZ ;  /* 0x8000000b080b7210 */ /* 0x004fca0007ffe0ff */
[----:B------:R-:W-:Y:S04]  /*01d0*/  STG.E desc[UR4][R6.64+0x4], R11 ;  /* 0x0000040b06007986 */ /* 0x000fe8000c101904 */
[----:B------:R-:W2:Y:S04]  /*01e0*/  LDG.E R8, desc[UR4][R2.64] ;  /* 0x0000000402087981 */ /* 0x000ea8000c1e1900 */
[----:B------:R-:W2:Y:S02]  /*01f0*/  LDG.E R13, desc[UR4][R4.64] ;  /* 0x00000004040d7981 */ /* 0x000ea4000c1e1900 */
[----:B--2---:R-:W-:-:S05]  /*0200*/  IMAD R13, R8, R13, RZ ;  /* 0x0000000d080d7224 */ /* 0x004fca00078e02ff */
[----:B------:R0:W-:Y:S04]  /*0210*/  STG.E desc[UR4][R6.64+0x8], R13 ;  /* 0x0000080d06007986 */ /* 0x0001e8000c101904 */
[----:B------:R-:W2:Y:S04]  /*0220*/  LDG.E R14, desc[UR4][R4.64] ;  /* 0x00000004040e7981 */ /* 0x000ea8000c1e1900 */
[----:B------:R-:W3:Y:S01]  /*0230*/  LDG.E R12, desc[UR4][R2.64] ;  /* 0x00000004020c7981 */ /* 0x000ee2000c1e1900 */
[-C--:B--2---:R-:W-:Y:S02]  /*0240*/  IABS R16, R14.reuse ;  /* 0x0000000e00107213 */ /* 0x084fe40000000000 */
[----:B0-----:R-:W-:-:S02]  /*0250*/  IABS R13, R14 ;  /* 0x0000000e000d7213 */ /* 0x001fc40000000000 */
[----:B------:R-:W0:Y:S01]  /*0260*/  I2F.RP R15, R16 ;  /* 0x00000010000f7306 */ /* 0x000e220000209400 */
[----:B---3--:R-:W-:Y:S02]  /*0270*/  IABS R18, R12 ;  /* 0x0000000c00127213 */ /* 0x008fe40000000000 */
[----:B------:R-:W-:Y:S01]  /*0280*/  IMAD.MOV R13, RZ, RZ, -R13 ;  /* 0x000000ffff0d7224 */ /* 0x000fe200078e0a0d */
[----:B------:R-:W-:-:S04]  /*0290*/  ISETP.GE.AND P3, PT, R12, RZ, PT ;  /* 0x000000ff0c00720c */ /* 0x000fc80003f66270 */
[----:B0-----:R-:W0:Y:S02]  /*02a0*/  MUFU.RCP R15, R15 ;  /* 0x0000000f000f7308 */ /* 0x001e240000001000 */
[----:B0-----:R-:W-:-:S06]  /*02b0*/  VIADD R8, R15, 0xffffffe ;  /* 0x0ffffffe0f087836 */ /* 0x001fcc0000000000 */
[----:B------:R0:W1:Y:S02]  /*02c0*/  F2I.FTZ.U32.TRUNC.NTZ R9, R8 ;  /* 0x0000000800097305 */ /* 0x000064000021f000 */
[----:B0-----:R-:W-:Y:S02]  /*02d0*/  HFMA2 R8, -RZ, RZ, 0, 0 ;  /* 0x00000000ff087431 */ /* 0x001fe400000001ff */
[----:B-1----:R-:W-:-:S04]  /*02e0*/  IMAD.MOV R11, RZ, RZ, -R9 ;  /* 0x000000ffff0b7224 */ /* 0x002fc800078e0a09 */
[----:B------:R-:W-:-:S04]  /*02f0*/  IMAD R11, R11, R16, RZ ;  /* 0x000000100b0b7224 */ /* 0x000fc800078e02ff */
[----:B------:R-:W-:-:S04]  /*0300*/  IMAD.HI.U32 R9, R9, R11, R8 ;  /* 0x0000000b09097227 */ /* 0x000fc800078e0008 */
[----:B------:R-:W-:Y:S02]  /*0310*/  IMAD.MOV.U32 R11, RZ, RZ, R13 ;  /* 0x000000ffff0b7224 */ /* 0x000fe400078e000d */
[----:B------:R-:W-:-:S04]  /*0320*/  IMAD.HI.U32 R9, R9, R18, RZ ;  /* 0x0000001209097227 */ /* 0x000fc800078e00ff */
[----:B------:R-:W-:-:S05]  /*0330*/  IMAD R9, R9, R11, R18 ;  /* 0x0000000b09097224 */ /* 0x000fca00078e0212 */
[----:B------:R-:W-:-:S13]  /*0340*/  ISETP.GT.U32.AND P1, PT, R16, R9, PT ;  /* 0x000000091000720c */ /* 0x000fda0003f24070 */
[----:B------:R-:W-:Y:S01]  /*0350*/  @!P1 IMAD.IADD R9, R9, 0x1, -R16 ;  /* 0x0000000109099824 */ /* 0x000fe200078e0a10 */
[----:B------:R-:W-:-:S04]  /*0360*/  ISETP.NE.AND P1, PT, R14, RZ, PT ;  /* 0x000000ff0e00720c */ /* 0x000fc80003f25270 */
[----:B------:R-:W-:-:S13]  /*0370*/  ISETP.GT.U32.AND P2, PT, R16, R9, PT ;  /* 0x000000091000720c */ /* 0x000fda0003f44070 */
[----:B------:R-:W-:-:S05]  /*0380*/  @!P2 IMAD.IADD R9, R9, 0x1, -R16 ;  /* 0x000000010909a824 */ /* 0x000fca00078e0a10 */
[----:B------:R-:W-:Y:S02]  /*0390*/  @!P3 IADD3 R9, PT, PT, -R9, RZ, RZ ;  /* 0x000000ff0909b210 */ /* 0x000fe40007ffe1ff */
[----:B------:R-:W-:-:S05]  /*03a0*/  @!P1 LOP3.LUT R9, RZ, R14, RZ, 0x33, !PT ;  /* 0x0000000eff099212 */ /* 0x000fca00078e33ff */
[----:B------:R-:W-:Y:S04]  /*03b0*/  STG.E desc[UR4][R6.64+0xc], R9 ;  /* 0x00000c0906007986 */ /* 0x000fe8000c101904 */
[----:B------:R-:W2:Y:S04]  /*03c0*/  LDG.E R8, desc[UR4][R2.64] ;  /* 0x0000000402087981 */ /* 0x000ea8000c1e1900 */
[----:B------:R-:W2:Y:S02]  /*03d0*/  LDG.E R11, desc[UR4][R4.64] ;  /* 0x00000004040b7981 */ /* 0x000ea4000c1e1900 */
[----:B--2---:R-:W-:-:S05]  /*03e0*/  IMAD.IADD R11, R8, 0x1, R11 ;  /* 0x00000001080b7824 */ /* 0x004fca00078e020b */
[----:B------:R-:W-:Y:S04]  /*03f0*/  STG.E desc[UR4][R6.64], R11 ;  /* 0x0000000b06007986 */ /* 0x000fe8000c101904 */
[----:B------:R-:W2:Y:S04]  /*0400*/  LDG.E R8, desc[UR4][R2.64] ;  /* 0x0000000402087981 */ /* 0x000ea8000c1e1900 */
[----:B------:R-:W2:Y:S02]  /*0410*/  LDG.E R13, desc[UR4][R4.64] ;  /* 0x00000004040d7981 */ /* 0x000ea4000c1e1900 */
[----:B--2---:R-:W-:-:S05]  /*0420*/  IMAD.IADD R13, R8, 0x1, -R13 ;  /* 0x00000001080d7824 */ /* 0x004fca00078e0a0d */
        /* <DEDUP_REMOVED lines=11> */
[----:B------:R-:W-:-:S05]  /*04e0*/  ISETP.GE.AND P3, PT, R12, RZ, PT ;  /* 0x000000ff0c00720c */ /* 0x000fca0003f66270 */
[----:B0-----:R-:W0:Y:S02]  /*04f0*/  MUFU.RCP R11, R11 ;  /* 0x0000000b000b7308 */ /* 0x001e240000001000 */
[----:B0-----:R-:W-:Y:S02]  /*0500*/  VIADD R8, R11, 0xffffffe ;  /* 0x0ffffffe0b087836 */ /* 0x001fe40000000000 */
[----:B------:R-:W-:-:S04]  /*0510*/  IMAD.MOV R11, RZ, RZ, -R15 ;  /* 0x000000ffff0b7224 */ /* 0x000fc800078e0a0f */
[----:B------:R0:W1:Y:S02]  /*0520*/  F2I.FTZ.U32.TRUNC.NTZ R9, R8 ;  /* 0x0000000800097305 */ /* 0x000064000021f000 */
[----:B0-----:R-:W-:Y:S01]  /*0530*/  IMAD.MOV.U32 R8, RZ, RZ, RZ ;  /* 0x000000ffff087224 */ /* 0x001fe200078e00ff */
[----:B-1----:R-:W-:-:S05]  /*0540*/  IADD3 R13, PT, PT, RZ, -R9, RZ ;  /* 0x80000009ff0d7210 */ /* 0x002fca0007ffe0ff */
[----:B------:R-:W-:-:S04]  /*0550*/  IMAD R13, R13, R16, RZ ;  /* 0x000000100d0d7224 */ /* 0x000fc800078e02ff */
[----:B------:R-:W-:-:S06]  /*0560*/  IMAD.HI.U32 R9, R9, R13, R8 ;  /* 0x0000000d09097227 */ /* 0x000fcc00078e0008 */
[----:B------:R-:W-:-:S04]  /*0570*/  IMAD.HI.U32 R9, R9, R18, RZ ;  /* 0x0000001209097227 */ /* 0x000fc800078e00ff */
[----:B------:R-:W-:-:S05]  /*0580*/  IMAD R9, R9, R11, R18 ;  /* 0x0000000b09097224 */ /* 0x000fca00078e0212 */
[----:B------:R-:W-:-:S13]  /*0590*/  ISETP.GT.U32.AND P1, PT, R16, R9, PT ;  /* 0x000000091000720c */ /* 0x000fda0003f24070 */
[----:B------:R-:W-:Y:S01]  /*05a0*/  @!P1 IMAD.IADD R9, R9, 0x1, -R16 ;  /* 0x0000000109099824 */ /* 0x000fe200078e0a10 */
[----:B------:R-:W-:-:S04]  /*05b0*/  ISETP.NE.AND P1, PT, R14, RZ, PT ;  /* 0x000000ff0e00720c */ /* 0x000fc80003f25270 */
[----:B------:R-:W-:-:S13]  /*05c0*/  ISETP.GT.U32.AND P2, PT, R16, R9, PT ;  /* 0x000000091000720c */ /* 0x000fda0003f44070 */
[----:B------:R-:W-:-:S05]  /*05d0*/  @!P2 IADD3 R9, PT, PT, R9, -R16, RZ ;  /* 0x800000100909a210 */ /* 0x000fca0007ffe0ff */
[----:B------:R-:W-:Y:S01]  /*05e0*/  @!P3 IMAD.MOV R9, RZ, RZ, -R9 ;  /* 0x000000ffff09b224 */ /* 0x000fe200078e0a09 */
        /* <DEDUP_REMOVED lines=22> */
[----:B0-----:R-:W-:Y:S01]  /*0750*/  VIADD R8, R11, 0xffffffe ;  /* 0x0ffffffe0b087836 */ /* 0x001fe20000000000 */
[----:B------:R-:W-:-:S05]  /*0760*/  IADD3 R11, PT, PT, RZ, -R15, RZ ;  /* 0x8000000fff0b7210 */ /* 0x000fca0007ffe0ff */
[----:B------:R0:W1:Y:S02]  /*0770*/  F2I.FTZ.U32.TRUNC.NTZ R9, R8 ;  /* 0x0000000800097305 */ /* 0x000064000021f000 */
[----:B0-----:R-:W-:Y:S02]  /*0780*/  IMAD.MOV.U32 R8, RZ, RZ, RZ ;  /* 0x000000ffff087224 */ /* 0x001fe400078e00ff */
[----:B-1----:R-:W-:-:S04]  /*0790*/  IMAD.MOV R13, RZ, RZ, -R9 ;  /* 0x000000ffff0d7224 */ /* 0x002fc800078e0a09 */
        /* <DEDUP_REMOVED lines=174> */
[----:B------:R-:W-:Y:S01]  /*1280*/  VIADD R0, R0, 0x8 ;  /* 0x0000000800007836 */ /* 0x000fe20000000000 */
[----:B--2---:R-:W-:-:S02]  /*1290*/  IABS R16, R14 ;  /* 0x0000000e00107213 */ /* 0x004fc40000000000 */
[----:B0-----:R-:W-:Y:S02]  /*12a0*/  IABS R15, R14 ;  /* 0x0000000e000f7213 */ /* 0x001fe40000000000 */
        /* <DEDUP_REMOVED lines=19> */
[----:B------:R-:W-:Y:S02]  /*13e0*/  @!P1 LOP3.LUT R9, RZ, R14, RZ, 0x33, !PT ;  /* 0x0000000eff099212 */ /* 0x000fe400078e33ff */
[----:B------:R-:W-:-:S03]  /*13f0*/  ISETP.NE.AND P1, PT, R0, RZ, PT ;  /* 0x000000ff0000720c */ /* 0x000fc60003f25270 */
[----:B------:R0:W-:Y:S10]  /*1400*/  STG.E desc[UR4][R6.64+0xc], R9 ;  /* 0x00000c0906007986 */ /* 0x0001f4000c101904 */
[----:B------:R-:W-:Y:S05]  /*1410*/  @P1 BRA `(.L_x_1) ;  /* 0xffffffec00501947 */ /* 0x000fea000383ffff */
.L_x_0:
[----:B------:R-:W-:Y:S05]  /*1420*/  @!P0 EXIT ;  /* 0x000000000000894d */ /* 0x000fea0003800000 */
[----:B------:R-:W1:Y:S01]  /*1430*/  LDC R0, c[0x0][0x398] ;  /* 0x0000e600ff007b82 */ /* 0x000e620000000800 */
[----:B------:R-:W-:Y:S02]  /*1440*/  ISETP.GE.U32.AND P1, PT, R10, 0x4, PT ;  /* 0x000000040a00780c */ /* 0x000fe40003f26070 */
[----:B-1----:R-:W-:-:S04]  /*1450*/  LOP3.LUT R15, R0, 0x3, RZ, 0xc0, !PT ;  /* 0x00000003000f7812 */ /* 0x002fc800078ec0ff */
[----:B------:R-:W-:-:S07]  /*1460*/  ISETP.NE.AND P0, PT, R15, RZ, PT ;  /* 0x000000ff0f00720c */ /* 0x000fce0003f05270 */
[----:B------:R-:W-:Y:S06]  /*1470*/  @!P1 BRA `(.L_x_2) ;  /* 0x0000000800549947 */ /* 0x000fec0003800000 */
[----:B------:R-:W2:Y:S04]  /*1480*/  LDG.E R8, desc[UR4][R2.64] ;  /* 0x0000000402087981 */ /* 0x000ea8000c1e1900 */
[----:B0-----:R-:W2:Y:S02]  /*1490*/  LDG.E R9, desc[UR4][R4.64] ;  /* 0x0000000404097981 */ /* 0x001ea4000c1e1900 */
[----:B--2---:R-:W-:-:S05]  /*14a0*/  IADD3 R9, PT, PT, R8, R9, RZ ;  /* 0x0000000908097210 */ /* 0x004fca0007ffe0ff */
        /* <DEDUP_REMOVED lines=14> */
[----:B---3--:R-:W-:Y:S02]  /*1590*/  ISETP.GE.AND P3, PT, R10, RZ, PT ;  /* 0x000000ff0a00720c */ /* 0x008fe40003f66270 */
[----:B------:R-:W-:-:S05]  /*15a0*/  IMAD.MOV R13, RZ, RZ, -R13 ;  /* 0x000000ffff0d7224 */ /* 0x000fca00078e0a0d */
[----:B0-----:R-:W0:Y:S02]  /*15b0*/  MUFU.RCP R14, R14 ;  /* 0x0000000e000e7308 */ /* 0x001e240000001000 */
[----:B0-----:R-:W-:Y:S01]  /*15c0*/  VIADD R8, R14, 0xffffffe ;  /* 0x0ffffffe0e087836 */ /* 0x001fe20000000000 */
[----:B------:R-:W-:-:S05]  /*15d0*/  IABS R14, R10 ;  /* 0x0000000a000e7213 */ /* 0x000fca0000000000 */
[----:B------:R0:W1:Y:S02]  /*15e0*/  F2I.FTZ.U32.TRUNC.NTZ R9, R8 ;  /* 0x0000000800097305 */ /* 0x000064000021f000 */
[----:B0-----:R-:W-:Y:S01]  /*15f0*/  IMAD.MOV.U32 R8, RZ, RZ, RZ ;  /* 0x000000ffff087224 */ /* 0x001fe200078e00ff */
[----:B-1----:R-:W-:-:S05]  /*1600*/  IADD3 R11, PT, PT, RZ, -R9, RZ ;  /* 0x80000009ff0b7210 */ /* 0x002fca0007ffe0ff */
[----:B------:R-:W-:-:S04]  /*1610*/  IMAD R11, R11, R16, RZ ;  /* 0x000000100b0b7224 */ /* 0x000fc800078e02ff */
[----:B------:R-:W-:Y:S01]  /*1620*/  IMAD.HI.U32 R9, R9, R11, R8 ;  /* 0x0000000b09097227 */ /* 0x000fe200078e0008 */
[----:B------:R-:W-:-:S05]  /*1630*/  MOV R11, R13 ;  /* 0x0000000d000b7202 */ /* 0x000fca0000000f00 */
        /* <DEDUP_REMOVED lines=30> */
[----:B0-----:R-:W-:Y:S01]  /*1820*/  IADD3 R8, PT, PT, R11, 0xffffffe, RZ ;  /* 0x0ffffffe0b087810 */ /* 0x001fe20007ffe0ff */
[----:B------:R-:W-:-:S05]  /*1830*/  IMAD.MOV R11, RZ, RZ, -R17 ;  /* 0x000000ffff0b7224 */ /* 0x000fca00078e0a11 */
[----:B------:R0:W1:Y:S02]  /*1840*/  F2I.FTZ.U32.TRUNC.NTZ R9, R8 ;  /* 0x0000000800097305 */ /* 0x000064000021f000 */
[----:B0-----:R-:W-:Y:S02]  /*1850*/  HFMA2 R8, -RZ, RZ, 0, 0 ;  /* 0x00000000ff087431 */ /* 0x001fe400000001ff */
        /* <DEDUP_REMOVED lines=36> */
[----:B0-----:R-:W-:Y:S01]  /*1aa0*/  MOV R8, RZ ;  /* 0x000000ff00087202 */ /* 0x001fe20000000f00 */
        /* <DEDUP_REMOVED lines=49> */
[----:B------:R1:W-:Y:S02]  /*1dc0*/  STG.E desc[UR4][R6.64+0xc], R9 ;  /* 0x00000c0906007986 */ /* 0x0003e4000c101904 */
.L_x_2:
[----:B------:R-:W-:Y:S05]  /*1dd0*/  @!P0 EXIT ;  /* 0x000000000000894d */ /* 0x000fea0003800000 */
[----:B------:R-:W-:Y:S02]  /*1de0*/  ISETP.NE.AND P1, PT, R15, 0x1, PT ;  /* 0x000000010f00780c */ /* 0x000fe40003f25270 */
[----:B------:R-:W-:-:S04]  /*1df0*/  LOP3.LUT R0, R0, 0x1, RZ, 0xc0, !PT ;  /* 0x0000000100007812 */ /* 0x000fc800078ec0ff */
[----:B------:R-:W-:-:S07]  /*1e00*/  ISETP.NE.U32.AND P0, PT, R0, 0x1, PT ;  /* 0x000000010000780c */ /* 0x000fce0003f05070 */
[----:B------:R-:W-:Y:S06]  /*1e10*/  @!P1 BRA `(.L_x_3) ;  /* 0x00000004002c9947 */ /* 0x000fec0003800000 */
[----:B------:R-:W2:Y:S04]  /*1e20*/  LDG.E R0, desc[UR4][R2.64] ;  /* 0x0000000402007981 */ /* 0x000ea8000c1e1900 */
[----:B01----:R-:W2:Y:S02]  /*1e30*/  LDG.E R9, desc[UR4][R4.64] ;  /* 0x0000000404097981 */ /* 0x003ea4000c1e1900 */
        /* <DEDUP_REMOVED lines=18> */
[----:B0-----:R-:W-:Y:S02]  /*1f60*/  IADD3 R8, PT, PT, R12, 0xffffffe, RZ ;  /* 0x0ffffffe0c087810 */ /* 0x001fe40007ffe0ff */
[----:B------:R-:W-:-:S04]  /*1f70*/  IABS R12, R0 ;  /* 0x00000000000c7213 */ /* 0x000fc80000000000 */
[----:B------:R0:W1:Y:S02]  /*1f80*/  F2I.FTZ.U32.TRUNC.NTZ R9, R8 ;  /* 0x0000000800097305 */ /* 0x000064000021f000 */
[----:B0-----:R-:W-:Y:S01]  /*1f90*/  MOV R8, RZ ;  /* 0x000000ff00087202 */ /* 0x001fe20000000f00 */
        /* <DEDUP_REMOVED lines=50> */
[----:B------:R2:W-:Y:S02]  /*22c0*/  STG.E desc[UR4][R6.64+0xc], R9 ;  /* 0x00000c0906007986 */ /* 0x0005e4000c101904 */
.L_x_3:
[----:B------:R-:W-:Y:S05]  /*22d0*/  @P0 EXIT ;  /* 0x000000000000094d */ /* 0x000fea0003800000 */
[----:B------:R-:W3:Y:S04]  /*22e0*/  LDG.E R0, desc[UR4][R2.64] ;  /* 0x0000000402007981 */ /* 0x000ee8000c1e1900 */
[----:B012---:R-:W3:Y:S02]  /*22f0*/  LDG.E R9, desc[UR4][R4.64] ;  /* 0x0000000404097981 */ /* 0x007ee4000c1e1900 */
[----:B---3--:R-:W-:-:S05]  /*2300*/  IMAD.IADD R9, R0, 0x1, R9 ;  /* 0x0000000100097824 */ /* 0x008fca00078e0209 */
[----:B------:R0:W-:Y:S04]  /*2310*/  STG.E desc[UR4][R6.64], R9 ;  /* 0x0000000906007986 */ /* 0x0001e8000c101904 */
[----:B------:R-:W2:Y:S04]  /*2320*/  LDG.E R0, desc[UR4][R2.64] ;  /* 0x0000000402007981 */ /* 0x000ea8000c1e1900 */
[----:B------:R-:W2:Y:S02]  /*2330*/  LDG.E R11, desc[UR4][R4.64] ;  /* 0x00000004040b7981 */ /* 0x000ea4000c1e1900 */
[----:B--2---:R-:W-:-:S05]  /*2340*/  IADD3 R11, PT, PT, R0, -R11, RZ ;  /* 0x8000000b000b7210 */ /* 0x004fca0007ffe0ff */
[----:B------:R1:W-:Y:S04]  /*2350*/  STG.E desc[UR4][R6.64+0x4], R11 ;  /* 0x0000040b06007986 */ /* 0x0003e8000c101904 */
[----:B------:R-:W2:Y:S04]  /*2360*/  LDG.E R0, desc[UR4][R2.64] ;  /* 0x0000000402007981 */ /* 0x000ea8000c1e1900 */
[----:B------:R-:W2:Y:S02]  /*2370*/  LDG.E R13, desc[UR4][R4.64] ;  /* 0x00000004040d7981 */ /* 0x000ea4000c1e1900 */
[----:B--2---:R-:W-:-:S05]  /*2380*/  IMAD R13, R0, R13, RZ ;  /* 0x0000000d000d7224 */ /* 0x004fca00078e02ff */
[----:B------:R-:W-:Y:S04]  /*2390*/  STG.E desc[UR4][R6.64+0x8], R13 ;  /* 0x0000080d06007986 */ /* 0x000fe8000c101904 */
[----:B------:R-:W2:Y:S04]  /*23a0*/  LDG.E R10, desc[UR4][R4.64] ;  /* 0x00000004040a7981 */ /* 0x000ea8000c1e1900 */
[----:B------:R3:W4:Y:S01]  /*23b0*/  LDG.E R0, desc[UR4][R2.64] ;  /* 0x0000000402007981 */ /* 0x000722000c1e1900 */
[-C--:B--2---:R-:W-:Y:S02]  /*23c0*/  IABS R14, R10.reuse ;  /* 0x0000000a000e7213 */ /* 0x084fe40000000000 */
[----:B---3--:R-:W-:-:S02]  /*23d0*/  IABS R3, R10 ;  /* 0x0000000a00037213 */ /* 0x008fc40000000000 */
[----:B------:R-:W2:Y:S01]  /*23e0*/  I2F.RP R12, R14 ;  /* 0x0000000e000c7306 */ /* 0x000ea20000209400 */
[----:B----4-:R-:W-:Y:S02]  /*23f0*/  IABS R2, R0 ;  /* 0x0000000000027213 */ /* 0x010fe40000000000 */
[----:B------:R-:W-:Y:S01]  /*2400*/  IMAD.MOV R3, RZ, RZ, -R3 ;  /* 0x000000ffff037224 */ /* 0x000fe200078e0a03 */
[----:B------:R-:W-:-:S04]  /*2410*/  ISETP.GE.AND P2, PT, R0, RZ, PT ;  /* 0x000000ff0000720c */ /* 0x000fc80003f46270 */
[----:B--2---:R-:W2:Y:S02]  /*2420*/  MUFU.RCP R12, R12 ;  /* 0x0000000c000c7308 */ /* 0x004ea40000001000 */
[----:B--2---:R-:W-:-:S06]  /*2430*/  VIADD R8, R12, 0xffffffe ;  /* 0x0ffffffe0c087836 */ /* 0x004fcc0000000000 */
[----:B0-----:R0:W1:Y:S02]  /*2440*/  F2I.FTZ.U32.TRUNC.NTZ R9, R8 ;  /* 0x0000000800097305 */ /* 0x001064000021f000 */
        /* <DEDUP_REMOVED lines=13> */
[----:B------:R-:W-:Y:S01]  /*2520*/  STG.E desc[UR4][R6.64+0xc], R9 ;  /* 0x00000c0906007986 */ /* 0x000fe2000c101904 */
[----:B------:R-:W-:Y:S05]  /*2530*/  EXIT ;  /* 0x000000000000794d */ /* 0x000fea0003800000 */
.L_x_4:
[----:B------:R-:W-:-:S00]  /*2540*/  BRA `(.L_x_4) ;  /* 0xfffffffc00fc7947 */ /* 0x000fc0000383ffff */
[----:B------:R-:W-:-:S00]  /*2550*/  NOP ;  /* 0x0000000000007918 */ /* 0x000fc00000000000 */
        /* <DEDUP_REMOVED lines=10> */
.L_x_5:


//--------------------- .nv.shared.reserved.0     --------------------------
	.section	.nv.shared.reserved.0,"aw",@nobits
	.weak		__nv_reservedSMEM_offset_0_alias
	.size		__nv_reservedSMEM_offset_0_alias, 0, 64
	.other		__nv_reservedSMEM_offset_0_alias,@"STO_CUDA_RESERVED_SHARED STV_DEFAULT"
__nv_reservedSMEM_offset_0_alias:
	.zero		0
	.zero		64


//--------------------- .nv.constant0._Z10quadKernelPiS_S_i --------------------------
	.section	.nv.constant0._Z10quadKernelPiS_S_i,"a",@progbits
	.sectionflags	@""
	.align	4
.nv.constant0._Z10quadKernelPiS_S_i:
	.zero		924


//--------------------- SYMBOLS --------------------------

	.type		.nv.reservedSmem.offset0,@object
	.size		.nv.reservedSmem.offset0,0x4
